	.headerflags	@"EF_CUDA_TEXMODE_UNIFIED EF_CUDA_64BIT_ADDRESS EF_CUDA_ACCELERATORS EF_CUDA_SM90 EF_CUDA_VIRTUAL_SM(EF_CUDA_SM90)"
	.elftype	@"ET_EXEC"


//--------------------- .nv.info                  --------------------------
	.section	.nv.info,"",@"SHT_CUDA_INFO"
	.align	4


	//----- nvinfo : EIATTR_REGCOUNT
	.align		4
        /*0000*/ 	.byte	0x04, 0x2f
        /*0002*/ 	.short	(.L_1 - .L_0)
	.align		4
.L_0:
        /*0004*/ 	.word	index@(triton_poi_fused_clone_0)
        /*0008*/ 	.word	0x0000000c


	//----- nvinfo : EIATTR_MIN_STACK_SIZE
	.align		4
.L_1:
        /*000c*/ 	.byte	0x04, 0x12
        /*000e*/ 	.short	(.L_3 - .L_2)
	.align		4
.L_2:
        /*0010*/ 	.word	index@(triton_poi_fused_clone_0)
        /*0014*/ 	.word	0x00000000


	//----- nvinfo : EIATTR_FRAME_SIZE
	.align		4
.L_3:
        /*0018*/ 	.byte	0x04, 0x11
        /*001a*/ 	.short	(.L_5 - .L_4)
	.align		4
.L_4:
        /*001c*/ 	.word	index@(triton_poi_fused_clone_0)
        /*0020*/ 	.word	0x00000000


	//----- nvinfo : EIATTR_MIN_STACK_SIZE
	.align		4
.L_5:
        /*0024*/ 	.byte	0x04, 0x12
        /*0026*/ 	.short	(.L_7 - .L_6)
	.align		4
.L_6:
        /*0028*/ 	.word	index@(triton_poi_fused_clone_0)
        /*002c*/ 	.word	0x00000000
.L_7:


//--------------------- .nv.info.triton_poi_fused_clone_0 --------------------------
	.section	.nv.info.triton_poi_fused_clone_0,"",@"SHT_CUDA_INFO"
	.sectionflags	@""
	.align	4


	//----- nvinfo : EIATTR_CUDA_API_VERSION
	.align		4
        /*0000*/ 	.byte	0x04, 0x37
        /*0002*/ 	.short	(.L_9 - .L_8)
.L_8:
        /*0004*/ 	.word	0x0000007c


	//----- nvinfo : EIATTR_KPARAM_INFO
	.align		4
.L_9:
        /*0008*/ 	.byte	0x04, 0x17
        /*000a*/ 	.short	(.L_11 - .L_10)
.L_10:
        /*000c*/ 	.word	0x00000000
        /*0010*/ 	.short	0x0002
        /*0012*/ 	.short	0x0010
        /*0014*/ 	.byte	0x00, 0xf0, 0x11, 0x00


	//----- nvinfo : EIATTR_KPARAM_INFO
	.align		4
.L_11:
        /*0018*/ 	.byte	0x04, 0x17
        /*001a*/ 	.short	(.L_13 - .L_12)
.L_12:
        /*001c*/ 	.word	0x00000000
        /*0020*/ 	.short	0x0001
        /*0022*/ 	.short	0x0008
        /*0024*/ 	.byte	0x00, 0xf4, 0x21, 0x00


	//----- nvinfo : EIATTR_KPARAM_INFO
	.align		4
.L_13:
        /*0028*/ 	.byte	0x04, 0x17
        /*002a*/ 	.short	(.L_15 - .L_14)
.L_14:
        /*002c*/ 	.word	0x00000000
        /*0030*/ 	.short	0x0000
        /*0032*/ 	.short	0x0000
        /*0034*/ 	.byte	0x00, 0xf4, 0x21, 0x00


	//----- nvinfo : EIATTR_SPARSE_MMA_MASK
	.align		4
.L_15:
        /*0038*/ 	.byte	0x03, 0x50
        /*003a*/ 	.short	0x0000


	//----- nvinfo : EIATTR_MAXREG_COUNT
	.align		4
        /*003c*/ 	.byte	0x03, 0x1b
        /*003e*/ 	.short	0x00ff


	//----- nvinfo : EIATTR_EXIT_INSTR_OFFSETS
	.align		4
        /*0040*/ 	.byte	0x04, 0x1c
        /*0042*/ 	.short	(.L_17 - .L_16)


	//   ....[0]....
.L_16:
        /*0044*/ 	.word	0x00000170


	//   ....[1]....
        /*0048*/ 	.word	0x00000190


	//----- nvinfo : EIATTR_REQNTID
	.align		4
.L_17:
        /*004c*/ 	.byte	0x04, 0x10
        /*004e*/ 	.short	(.L_19 - .L_18)
.L_18:
        /*0050*/ 	.word	0x00000020
        /*0054*/ 	.word	0x00000001
        /*0058*/ 	.word	0x00000001


	//----- nvinfo : EIATTR_CRS_STACK_SIZE
	.align		4
.L_19:
        /*005c*/ 	.byte	0x04, 0x1e
        /*005e*/ 	.short	(.L_21 - .L_20)
.L_20:
        /*0060*/ 	.word	0x00000000


	//----- nvinfo : EIATTR_CBANK_PARAM_SIZE
	.align		4
.L_21:
        /*0064*/ 	.byte	0x03, 0x19
        /*0066*/ 	.short	0x0014


	//----- nvinfo : EIATTR_PARAM_CBANK
	.align		4
        /*0068*/ 	.byte	0x04, 0x0a
        /*006a*/ 	.short	(.L_23 - .L_22)
	.align		4
.L_22:
        /*006c*/ 	.word	index@(.nv.constant0.triton_poi_fused_clone_0)
        /*0070*/ 	.short	0x0210
        /*0072*/ 	.short	0x0014


	//----- nvinfo : EIATTR_SW_WAR
	.align		4
.L_23:
        /*0074*/ 	.byte	0x04, 0x36
        /*0076*/ 	.short	(.L_25 - .L_24)
.L_24:
        /*0078*/ 	.word	0x00000008
.L_25:


//--------------------- .nv.callgraph             --------------------------
	.section	.nv.callgraph,"",@"SHT_CUDA_CALLGRAPH"
	.align	4
	.sectionentsize	8
	.align		4
        /*0000*/ 	.word	0x00000000
	.align		4
        /*0004*/ 	.word	0xffffffff
	.align		4
        /*0008*/ 	.word	0x00000000
	.align		4
        /*000c*/ 	.word	0xfffffffe
	.align		4
        /*0010*/ 	.word	0x00000000
	.align		4
        /*0014*/ 	.word	0xfffffffd
	.align		4
        /*0018*/ 	.word	0x00000000
	.align		4
        /*001c*/ 	.word	0xfffffffc


//--------------------- .text.triton_poi_fused_clone_0 --------------------------
	.section	.text.triton_poi_fused_clone_0,"ax",@progbits
	.align	128
        .global         triton_poi_fused_clone_0
        .type           triton_poi_fused_clone_0,@function
        .size           triton_poi_fused_clone_0,(.L_x_3 - triton_poi_fused_clone_0)
        .other          triton_poi_fused_clone_0,@"STO_CUDA_ENTRY STV_DEFAULT"
triton_poi_fused_clone_0:
.text.triton_poi_fused_clone_0:
[----:B------:R-:W0:Y:S02]  /*0000*/  LDC R1, c[0x0][0x28] ;  /* 0x00000a00ff017b82 */ /* 0x000e240000000800 */
[----:B------:R-:W1:Y:S01]  /*0010*/  S2R R0, SR_TID.X ;  /* 0x0000000000007919 */ /* 0x000e620000002100 */
[----:B------:R-:W2:Y:S01]  /*0020*/  LDC.64 R4, c[0x0][0x218] ;  /* 0x00008600ff047b82 */ /* 0x000ea20000000a00 */
[----:B------:R-:W-:Y:S01]  /*0030*/  ULDC.64 UR4, c[0x0][0x208] ;  /* 0x0000820000047ab9 */ /* 0x000fe20000000a00 */
[----:B------:R-:W-:Y:S01]  /*0040*/  BSSY B0, `(.L_x_0) ;  /* 0x0000012000007945 */ /* 0x000fe20003800000 */
[----:B------:R-:W3:Y:S05]  /*0050*/  S2R R7, SR_CTAID.X ;  /* 0x0000000000077919 */ /* 0x000eea0000002500 */
[----:B------:R-:W4:Y:S01]  /*0060*/  LDC.64 R2, c[0x0][0x210] ;  /* 0x00008400ff027b82 */ /* 0x000f220000000a00 */
[----:B-1----:R-:W-:-:S05]  /*0070*/  IMAD.SHL.U32 R0, R0, 0x2, RZ ;  /* 0x0000000200007824 */ /* 0x002fca00078e00ff */
[----:B------:R-:W-:-:S05]  /*0080*/  LOP3.LUT R0, R0, 0x3e, RZ, 0xc0, !PT ;  /* 0x0000003e00007812 */ /* 0x000fca00078ec0ff */
[----:B---3--:R-:W-:-:S04]  /*0090*/  IMAD R7, R7, 0x40, R0 ;  /* 0x0000004007077824 */ /* 0x008fc800078e0200 */
[C---:B--2---:R-:W-:Y:S01]  /*00a0*/  IMAD.WIDE R4, R7.reuse, 0x4, R4 ;  /* 0x0000000407047825 */ /* 0x044fe200078e0204 */
[----:B------:R-:W-:Y:S02]  /*00b0*/  SHF.R.S32.HI R0, RZ, 0x1f, R7 ;  /* 0x0000001fff007819 */ /* 0x000fe40000011407 */
[----:B------:R-:W-:Y:S02]  /*00c0*/  ISETP.GE.AND P0, PT, R7, 0x40, PT ;  /* 0x000000400700780c */ /* 0x000fe40003f06270 */
[----:B------:R-:W-:-:S05]  /*00d0*/  LEA.HI R0, R0, R7, RZ, 0x4 ;  /* 0x0000000700007211 */ /* 0x000fca00078f20ff */
[C---:B------:R-:W-:Y:S01]  /*00e0*/  IMAD.SHL.U32 R6, R0.reuse, 0x4, RZ ;  /* 0x0000000400067824 */ /* 0x040fe200078e00ff */
[----:B------:R-:W-:-:S04]  /*00f0*/  LOP3.LUT R0, R0, 0xfffffff0, RZ, 0xc0, !PT ;  /* 0xfffffff000007812 */ /* 0x000fc800078ec0ff */
[----:B------:R-:W-:-:S04]  /*0100*/  LOP3.LUT R6, R6, 0xffffffc0, RZ, 0xc0, !PT ;  /* 0xffffffc006067812 */ /* 0x000fc800078ec0ff */
[----:B------:R-:W-:Y:S02]  /*0110*/  IADD3 R9, R6, R7, -R0 ;  /* 0x0000000706097210 */ /* 0x000fe40007ffe800 */
[----:B------:R-:W-:-:S03]  /*0120*/  CS2R R6, SRZ ;  /* 0x0000000000067805 */ /* 0x000fc6000001ff00 */
[----:B----4-:R-:W-:Y:S01]  /*0130*/  IMAD.WIDE R2, R9, 0x4, R2 ;  /* 0x0000000409027825 */ /* 0x010fe200078e0202 */
[----:B------:R-:W-:Y:S06]  /*0140*/  @P0 BRA `(.L_x_1) ;  /* 0x0000000000040947 */ /* 0x000fec0003800000 */
[----:B------:R1:W5:Y:S02]  /*0150*/  LDG.E.64 R6, desc[UR4][R2.64] ;  /* 0x0000000402067981 */ /* 0x000364000c1e1b00 */
.L_x_1:
[----:B------:R-:W-:Y:S05]  /*0160*/  BSYNC B0 ;  /* 0x0000000000007941 */ /* 0x000fea0003800000 */
.L_x_0:
[----:B------:R-:W-:Y:S05]  /*0170*/  @P0 EXIT ;  /* 0x000000000000094d */ /* 0x000fea0003800000 */
[----:B-----5:R-:W-:Y:S01]  /*0180*/  STG.E.64 desc[UR4][R4.64], R6 ;  /* 0x0000000604007986 */ /* 0x020fe2000c101b04 */
[----:B------:R-:W-:Y:S05]  /*0190*/  EXIT ;  /* 0x000000000000794d */ /* 0x000fea0003800000 */
.L_x_2:
[----:B------:R-:W-:-:S00]  /*01a0*/  BRA `(.L_x_2) ;  /* 0xfffffffc00fc7947 */ /* 0x000fc0000383ffff */
[----:B------:R-:W-:-:S00]  /*01b0*/  NOP ;  /* 0x0000000000007918 */ /* 0x000fc00000000000 */
        /* <DEDUP_REMOVED lines=12> */
.L_x_3:


//--------------------- .nv.constant0.triton_poi_fused_clone_0 --------------------------
	.section	.nv.constant0.triton_poi_fused_clone_0,"a",@progbits
	.sectionflags	@""
	.align	4
.nv.constant0.triton_poi_fused_clone_0:
	.zero		548
